//
// Generated by NVIDIA NVVM Compiler
//
// Compiler Build ID: CL-36424714
// Cuda compilation tools, release 13.0, V13.0.88
// Based on NVVM 20.0.0
//

.version 9.0
.target sm_100
.address_size 64

	// .globl	_Z6kernelPiS_ii

.visible .entry _Z6kernelPiS_ii(
	.param .u64 .ptr .align 1 _Z6kernelPiS_ii_param_0,
	.param .u64 .ptr .align 1 _Z6kernelPiS_ii_param_1,
	.param .u32 _Z6kernelPiS_ii_param_2,
	.param .u32 _Z6kernelPiS_ii_param_3
)
{
	.reg .pred 	%p<8>;
	.reg .b32 	%r<30>;
	.reg .b64 	%rd<12>;

	ld.param.u64 	%rd3, [_Z6kernelPiS_ii_param_0];
	ld.param.u64 	%rd4, [_Z6kernelPiS_ii_param_1];
	ld.param.u32 	%r11, [_Z6kernelPiS_ii_param_2];
	ld.param.u32 	%r10, [_Z6kernelPiS_ii_param_3];
	cvta.to.global.u64 	%rd1, %rd4;
	cvta.to.global.u64 	%rd2, %rd3;
	mov.u32 	%r1, %tid.x;
	mov.u32 	%r13, %ctaid.x;
	mad.lo.s32 	%r2, %r10, %r13, %r1;
	setp.eq.s32 	%p1, %r13, 0;
	add.s32 	%r15, %r11, -1;
	setp.eq.s32 	%p2, %r13, %r15;
	or.pred  	%p3, %p1, %p2;
	@%p3 bra 	$L__BB0_2;
	setp.ne.s32 	%p4, %r1, 0;
	add.s32 	%r17, %r10, -1;
	setp.ne.s32 	%p5, %r1, %r17;
	and.pred  	%p6, %p4, %p5;
	@%p6 bra 	$L__BB0_3;
$L__BB0_2:
	mul.wide.s32 	%rd9, %r2, 4;
	add.s64 	%rd10, %rd2, %rd9;
	ld.global.u32 	%r26, [%rd10];
	add.s64 	%rd11, %rd1, %rd9;
	st.global.u32 	[%rd11], %r26;
	bra.uni 	$L__BB0_6;
$L__BB0_3:
	mul.wide.s32 	%rd5, %r2, 4;
	add.s64 	%rd6, %rd2, %rd5;
	ld.global.u32 	%r27, [%rd6];
	mov.b32 	%r29, 0;
	mov.b32 	%r28, 1;
$L__BB0_4:
	shr.u32 	%r20, %r27, 31;
	add.s32 	%r21, %r27, %r20;
	and.b32  	%r22, %r21, -2;
	sub.s32 	%r23, %r22, %r27;
	mad.lo.s32 	%r24, %r28, %r23, %r28;
	add.s32 	%r29, %r24, %r29;
	mul.lo.s32 	%r28, %r28, 10;
	shr.s32 	%r9, %r21, 1;
	add.s32 	%r25, %r27, 1;
	setp.gt.u32 	%p7, %r25, 2;
	mov.u32 	%r27, %r9;
	@%p7 bra 	$L__BB0_4;
	add.s64 	%rd8, %rd1, %rd5;
	st.global.u32 	[%rd8], %r29;
$L__BB0_6:
	ret;

}


// ===== COMPILED SASS (sm_100) =====

	.target	sm_100

	.elftype	@"ET_EXEC"


//--------------------- .note.nv.tkinfo           --------------------------
	.section	.note.nv.tkinfo,"",@"SHT_NOTE"
	.sectionflags	@"SHF_NOTE_NV_TKINFO"
	.tkinfo
        /*0018*/ 	.word	0x00000002
        /*0030*/ 	.string	""
        /*0030*/ 	.string	"ptxas"
        /*0030*/ 	.string	"Cuda compilation tools, release 13.0, V13.0.88"
        /*0030*/ 	.string	"Build cuda_13.0.r13.0/compiler.36424714_0"
        /*0030*/ 	.string	"-arch sm_100 -m 64 "



//--------------------- .note.nv.cuinfo           --------------------------
	.section	.note.nv.cuinfo,"",@"SHT_NOTE"
	.sectionflags	@"SHF_NOTE_NV_CUINFO"
        /*0018*/ 	.short	0x0002
        /*001a*/ 	.short	0x0064
        /*001c*/ 	.short	0x0082
	.zero		2


//--------------------- .nv.info                  --------------------------
	.section	.nv.info,"",@"SHT_CUDA_INFO"
	.align	4


	//----- nvinfo : EIATTR_REGCOUNT
	.align		4
        /*0000*/ 	.byte	0x04, 0x2f
        /*0002*/ 	.short	(.L_1 - .L_0)
	.align		4
.L_0:
        /*0004*/ 	.word	index@(_Z6kernelPiS_ii)
        /*0008*/ 	.word	0x0000000c


	//----- nvinfo : EIATTR_FRAME_SIZE
	.align		4
.L_1:
        /*000c*/ 	.byte	0x04, 0x11
        /*000e*/ 	.short	(.L_3 - .L_2)
	.align		4
.L_2:
        /*0010*/ 	.word	index@(_Z6kernelPiS_ii)
        /*0014*/ 	.word	0x00000000


	//----- nvinfo : EIATTR_MIN_STACK_SIZE
	.align		4
.L_3:
        /*0018*/ 	.byte	0x04, 0x12
        /*001a*/ 	.short	(.L_5 - .L_4)
	.align		4
.L_4:
        /*001c*/ 	.word	index@(_Z6kernelPiS_ii)
        /*0020*/ 	.word	0x00000000
.L_5:


//--------------------- .nv.compat                --------------------------
	.section	.nv.compat,"",@"SHT_CUDA_COMPAT_INFO"
	.align	4
        /*0000*/ 	.byte	0x02, 0x09, 0x00, 0x00, 0x02, 0x02, 0x01, 0x00, 0x02, 0x05, 0x05, 0x00, 0x03, 0x07, 0x01, 0x01
        /*0010*/ 	.byte	0x02, 0x03, 0x00, 0x00, 0x02, 0x06, 0x01, 0x00, 0x04, 0x0b, 0x08, 0x00, 0x09, 0x00, 0x00, 0x00
        /*0020*/ 	.byte	0x00, 0x00, 0x00, 0x00


//--------------------- .nv.info._Z6kernelPiS_ii  --------------------------
	.section	.nv.info._Z6kernelPiS_ii,"",@"SHT_CUDA_INFO"
	.sectionflags	@""
	.align	4


	//----- nvinfo : EIATTR_CUDA_API_VERSION
	.align		4
        /*0000*/ 	.byte	0x04, 0x37
        /*0002*/ 	.short	(.L_7 - .L_6)
.L_6:
        /*0004*/ 	.word	0x00000082


	//----- nvinfo : EIATTR_KPARAM_INFO
	.align		4
.L_7:
        /*0008*/ 	.byte	0x04, 0x17
        /*000a*/ 	.short	(.L_9 - .L_8)
.L_8:
        /*000c*/ 	.word	0x00000000
        /*0010*/ 	.short	0x0003
        /*0012*/ 	.short	0x0014
        /*0014*/ 	.byte	0x00, 0xf0, 0x11, 0x00


	//----- nvinfo : EIATTR_KPARAM_INFO
	.align		4
.L_9:
        /*0018*/ 	.byte	0x04, 0x17
        /*001a*/ 	.short	(.L_11 - .L_10)
.L_10:
        /*001c*/ 	.word	0x00000000
        /*0020*/ 	.short	0x0002
        /*0022*/ 	.short	0x0010
        /*0024*/ 	.byte	0x00, 0xf0, 0x11, 0x00


	//----- nvinfo : EIATTR_KPARAM_INFO
	.align		4
.L_11:
        /*0028*/ 	.byte	0x04, 0x17
        /*002a*/ 	.short	(.L_13 - .L_12)
.L_12:
        /*002c*/ 	.word	0x00000000
        /*0030*/ 	.short	0x0001
        /*0032*/ 	.short	0x0008
        /*0034*/ 	.byte	0x00, 0xf5, 0x21, 0x00


	//----- nvinfo : EIATTR_KPARAM_INFO
	.align		4
.L_13:
        /*0038*/ 	.byte	0x04, 0x17
        /*003a*/ 	.short	(.L_15 - .L_14)
.L_14:
        /*003c*/ 	.word	0x00000000
        /*0040*/ 	.short	0x0000
        /*0042*/ 	.short	0x0000
        /*0044*/ 	.byte	0x00, 0xf5, 0x21, 0x00


	//----- nvinfo : EIATTR_SPARSE_MMA_MASK
	.align		4
.L_15:
        /*0048*/ 	.byte	0x03, 0x50
        /*004a*/ 	.short	0x0000


	//----- nvinfo : EIATTR_MAXREG_COUNT
	.align		4
        /*004c*/ 	.byte	0x03, 0x1b
        /*004e*/ 	.short	0x00ff


	//----- nvinfo : EIATTR_MERCURY_ISA_VERSION
	.align		4
        /*0050*/ 	.byte	0x03, 0x5f
        /*0052*/ 	.short	0x0101


	//----- nvinfo : EIATTR_VRC_CTA_INIT_COUNT
	.align		4
        /*0054*/ 	.byte	0x02, 0x4a
	.zero		1
	.zero		1


	//----- nvinfo : EIATTR_EXIT_INSTR_OFFSETS
	.align		4
        /*0058*/ 	.byte	0x04, 0x1c
        /*005a*/ 	.short	(.L_17 - .L_16)


	//   ....[0]....
.L_16:
        /*005c*/ 	.word	0x00000130


	//   ....[1]....
        /*0060*/ 	.word	0x00000280


	//----- nvinfo : EIATTR_CRS_STACK_SIZE
	.align		4
.L_17:
        /*0064*/ 	.byte	0x04, 0x1e
        /*0066*/ 	.short	(.L_19 - .L_18)
.L_18:
        /*0068*/ 	.word	0x00000000


	//----- nvinfo : EIATTR_CBANK_PARAM_SIZE
	.align		4
.L_19:
        /*006c*/ 	.byte	0x03, 0x19
        /*006e*/ 	.short	0x0018


	//----- nvinfo : EIATTR_PARAM_CBANK
	.align		4
        /*0070*/ 	.byte	0x04, 0x0a
        /*0072*/ 	.short	(.L_21 - .L_20)
	.align		4
.L_20:
        /*0074*/ 	.word	index@(.nv.constant0._Z6kernelPiS_ii)
        /*0078*/ 	.short	0x0380
        /*007a*/ 	.short	0x0018


	//----- nvinfo : EIATTR_SW_WAR
	.align		4
.L_21:
        /*007c*/ 	.byte	0x04, 0x36
        /*007e*/ 	.short	(.L_23 - .L_22)
.L_22:
        /*0080*/ 	.word	0x00000008
.L_23:


//--------------------- .nv.callgraph             --------------------------
	.section	.nv.callgraph,"",@"SHT_CUDA_CALLGRAPH"
	.align	4
	.sectionentsize	8
	.align		4
        /*0000*/ 	.word	0x00000000
	.align		4
        /*0004*/ 	.word	0xffffffff
	.align		4
        /*0008*/ 	.word	0x00000000
	.align		4
        /*000c*/ 	.word	0xfffffffe
	.align		4
        /*0010*/ 	.word	0x00000000
	.align		4
        /*0014*/ 	.word	0xfffffffd
	.align		4
        /*0018*/ 	.word	0x00000000
	.align		4
        /*001c*/ 	.word	0xfffffffc


//--------------------- .text._Z6kernelPiS_ii     --------------------------
	.section	.text._Z6kernelPiS_ii,"ax",@progbits
	.align	128
        .global         _Z6kernelPiS_ii
        .type           _Z6kernelPiS_ii,@function
        .size           _Z6kernelPiS_ii,(.L_x_4 - _Z6kernelPiS_ii)
        .other          _Z6kernelPiS_ii,@"STO_CUDA_ENTRY STV_DEFAULT"
_Z6kernelPiS_ii:
.text._Z6kernelPiS_ii:
[----:B------:R-:W-:Y:S01]  /*0000*/  LDC R1, c[0x0][0x37c] ;  /* 0x0000df00ff017b82 */ /* 0x000fe20000000800 */
[----:B------:R-:W0:Y:S07]  /*0010*/  S2R R7, SR_TID.X ;  /* 0x0000000000077919 */ /* 0x000e2e0000002100 */
[----:B------:R-:W1:Y:S08]  /*0020*/  LDC.64 R4, c[0x0][0x390] ;  /* 0x0000e400ff047b82 */ /* 0x000e700000000a00 */
[----:B------:R-:W2:Y:S01]  /*0030*/  S2UR UR4, SR_CTAID.X ;  /* 0x00000000000479c3 */ /* 0x000ea20000002500 */
[----:B-1----:R-:W-:Y:S01]  /*0040*/  VIADD R2, R5, 0xffffffff ;  /* 0xffffffff05027836 */ /* 0x002fe20000000000 */
[----:B------:R-:W-:-:S04]  /*0050*/  IADD3 R0, PT, PT, R4, -0x1, RZ ;  /* 0xffffffff04007810 */ /* 0x000fc80007ffe0ff */
[C---:B0-----:R-:W-:Y:S02]  /*0060*/  ISETP.NE.AND P1, PT, R7.reuse, R2, PT ;  /* 0x000000020700720c */ /* 0x041fe40003f25270 */
[----:B--2---:R-:W-:Y:S02]  /*0070*/  ISETP.NE.AND P0, PT, R0, UR4, PT ;  /* 0x0000000400007c0c */ /* 0x004fe4000bf05270 */
[----:B------:R-:W-:Y:S01]  /*0080*/  ISETP.NE.AND P1, PT, R7, RZ, P1 ;  /* 0x000000ff0700720c */ /* 0x000fe20000f25270 */
[----:B------:R-:W-:Y:S01]  /*0090*/  IMAD R7, R5, UR4, R7 ;  /* 0x0000000405077c24 */ /* 0x000fe2000f8e0207 */
[----:B------:R-:W-:Y:S01]  /*00a0*/  ISETP.EQ.OR P0, PT, RZ, UR4, !P0 ;  /* 0x00000004ff007c0c */ /* 0x000fe2000c702670 */
[----:B------:R-:W0:-:S12]  /*00b0*/  LDCU.64 UR4, c[0x0][0x358] ;  /* 0x00006b00ff0477ac */ /* 0x000e180008000a00 */
[----:B------:R-:W-:Y:S05]  /*00c0*/  @P1 BRA !P0, `(.L_x_0) ;  /* 0x00000000001c1947 */ /* 0x000fea0004000000 */
[----:B------:R-:W1:Y:S08]  /*00d0*/  LDC.64 R2, c[0x0][0x380] ;  /* 0x0000e000ff027b82 */ /* 0x000e700000000a00 */
[----:B------:R-:W2:Y:S01]  /*00e0*/  LDC.64 R4, c[0x0][0x388] ;  /* 0x0000e200ff047b82 */ /* 0x000ea20000000a00 */
[----:B-1----:R-:W-:-:S06]  /*00f0*/  IMAD.WIDE R2, R7, 0x4, R2 ;  /* 0x0000000407027825 */ /* 0x002fcc00078e0202 */
[----:B0-----:R-:W3:Y:S01]  /*0100*/  LDG.E R3, desc[UR4][R2.64] ;  /* 0x0000000402037981 */ /* 0x001ee2000c1e1900 */
[----:B--2---:R-:W-:-:S05]  /*0110*/  IMAD.WIDE R4, R7, 0x4, R4 ;  /* 0x0000000407047825 */ /* 0x004fca00078e0204 */
[----:B---3--:R-:W-:Y:S01]  /*0120*/  STG.E desc[UR4][R4.64], R3 ;  /* 0x0000000304007986 */ /* 0x008fe2000c101904 */
[----:B------:R-:W-:Y:S05]  /*0130*/  EXIT ;  /* 0x000000000000794d */ /* 0x000fea0003800000 */
.L_x_0:
[----:B------:R-:W1:Y:S02]  /*0140*/  LDC.64 R2, c[0x0][0x380] ;  /* 0x0000e000ff027b82 */ /* 0x000e640000000a00 */
[----:B-1----:R-:W-:-:S06]  /*0150*/  IMAD.WIDE R2, R7, 0x4, R2 ;  /* 0x0000000407027825 */ /* 0x002fcc00078e0202 */
[----:B0-----:R0:W5:Y:S01]  /*0160*/  LDG.E R2, desc[UR4][R2.64] ;  /* 0x0000000402027981 */ /* 0x001162000c1e1900 */
[----:B------:R-:W-:Y:S01]  /*0170*/  HFMA2 R0, -RZ, RZ, 0, 5.9604644775390625e-08 ;  /* 0x00000001ff007431 */ /* 0x000fe200000001ff */
[----:B------:R-:W-:Y:S01]  /*0180*/  BSSY.RECONVERGENT B0, `(.L_x_1) ;  /* 0x000000c000007945 */ /* 0x000fe20003800200 */
[----:B------:R-:W-:-:S07]  /*0190*/  IMAD.MOV.U32 R5, RZ, RZ, RZ ;  /* 0x000000ffff057224 */ /* 0x000fce00078e00ff */
.L_x_2:
[C---:B-----5:R-:W-:Y:S01]  /*01a0*/  VIADD R4, R2.reuse, 0x1 ;  /* 0x0000000102047836 */ /* 0x060fe20000000000 */
[----:B0-----:R-:W-:-:S04]  /*01b0*/  LEA.HI R3, R2, R2, RZ, 0x1 ;  /* 0x0000000202037211 */ /* 0x001fc800078f08ff */
[----:B------:R-:W-:Y:S02]  /*01c0*/  ISETP.GT.U32.AND P0, PT, R4, 0x2, PT ;  /* 0x000000020400780c */ /* 0x000fe40003f04070 */
[----:B------:R-:W-:-:S04]  /*01d0*/  LOP3.LUT R9, R3, 0xfffffffe, RZ, 0xc0, !PT ;  /* 0xfffffffe03097812 */ /* 0x000fc800078ec0ff */
[----:B------:R-:W-:Y:S02]  /*01e0*/  IADD3 R9, PT, PT, R9, -R2, RZ ;  /* 0x8000000209097210 */ /* 0x000fe40007ffe0ff */
[----:B------:R-:W-:-:S03]  /*01f0*/  SHF.R.S32.HI R2, RZ, 0x1, R3 ;  /* 0x00000001ff027819 */ /* 0x000fc60000011403 */
[----:B------:R-:W-:Y:S02]  /*0200*/  IMAD R4, R9, R0, R0 ;  /* 0x0000000009047224 */ /* 0x000fe400078e0200 */
[----:B------:R-:W-:Y:S02]  /*0210*/  IMAD R0, R0, 0xa, RZ ;  /* 0x0000000a00007824 */ /* 0x000fe400078e02ff */
[----:B------:R-:W-:Y:S01]  /*0220*/  IMAD.IADD R5, R4, 0x1, R5 ;  /* 0x0000000104057824 */ /* 0x000fe200078e0205 */
[----:B------:R-:W-:Y:S06]  /*0230*/  @P0 BRA `(.L_x_2) ;  /* 0xfffffffc00d80947 */ /* 0x000fec000383ffff */
[----:B------:R-:W-:Y:S05]  /*0240*/  BSYNC.RECONVERGENT B0 ;  /* 0x0000000000007941 */ /* 0x000fea0003800200 */
.L_x_1:
[----:B------:R-:W0:Y:S02]  /*0250*/  LDC.64 R2, c[0x0][0x388] ;  /* 0x0000e200ff027b82 */ /* 0x000e240000000a00 */
[----:B0-----:R-:W-:-:S05]  /*0260*/  IMAD.WIDE R2, R7, 0x4, R2 ;  /* 0x0000000407027825 */ /* 0x001fca00078e0202 */
[----:B------:R-:W-:Y:S01]  /*0270*/  STG.E desc[UR4][R2.64], R5 ;  /* 0x0000000502007986 */ /* 0x000fe2000c101904 */
[----:B------:R-:W-:Y:S05]  /*0280*/  EXIT ;  /* 0x000000000000794d */ /* 0x000fea0003800000 */
.L_x_3:
[----:B------:R-:W-:-:S00]  /*0290*/  BRA `(.L_x_3) ;  /* 0xfffffffc00fc7947 */ /* 0x000fc0000383ffff */
[----:B------:R-:W-:-:S00]  /*02a0*/  NOP ;  /* 0x0000000000007918 */ /* 0x000fc00000000000 */
        /* <DEDUP_REMOVED lines=13> */
.L_x_4:


//--------------------- .nv.shared.reserved.0     --------------------------
	.section	.nv.shared.reserved.0,"aw",@nobits
	.weak		__nv_reservedSMEM_offset_0_alias
	.size		__nv_reservedSMEM_offset_0_alias, 0, 64
	.other		__nv_reservedSMEM_offset_0_alias,@"STO_CUDA_RESERVED_SHARED STV_DEFAULT"
__nv_reservedSMEM_offset_0_alias:
	.zero		0
	.zero		64


//--------------------- .nv.constant0._Z6kernelPiS_ii --------------------------
	.section	.nv.constant0._Z6kernelPiS_ii,"a",@progbits
	.sectionflags	@""
	.align	4
.nv.constant0._Z6kernelPiS_ii:
	.zero		920


//--------------------- SYMBOLS --------------------------

	.type		.nv.reservedSmem.offset0,@object
	.size		.nv.reservedSmem.offset0,0x4
